//
// Generated by NVIDIA NVVM Compiler
//
// Compiler Build ID: CL-36424714
// Cuda compilation tools, release 13.0, V13.0.88
// Based on NVVM 20.0.0
//

.version 9.0
.target sm_100
.address_size 64

	// .globl	compute

.visible .entry compute(
	.param .u64 .ptr .align 1 compute_param_0,
	.param .u64 .ptr .align 1 compute_param_1,
	.param .u64 .ptr .align 1 compute_param_2,
	.param .u64 .ptr .align 1 compute_param_3
)
{
	.reg .b32 	%r<34>;
	.reg .b64 	%rd<17>;
	.reg .b64 	%fd<131>;

	ld.param.u64 	%rd1, [compute_param_0];
	ld.param.u64 	%rd2, [compute_param_1];
	ld.param.u64 	%rd3, [compute_param_2];
	ld.param.u64 	%rd4, [compute_param_3];
	cvta.to.global.u64 	%rd5, %rd1;
	cvta.to.global.u64 	%rd6, %rd2;
	cvta.to.global.u64 	%rd7, %rd3;
	mov.u32 	%r1, %ctaid.x;
	mov.u32 	%r2, %tid.x;
	mov.u32 	%r3, %tid.y;
	mul.wide.u32 	%rd8, %r1, 200;
	add.s64 	%rd9, %rd6, %rd8;
	mul.lo.s32 	%r4, %r2, 5;
	mul.lo.s32 	%r5, %r3, 5;
	mul.wide.u32 	%rd10, %r4, 800;
	add.s64 	%rd11, %rd5, %rd10;
	ld.global.f64 	%fd1, [%rd9];
	mul.wide.u32 	%rd12, %r5, 8;
	add.s64 	%rd13, %rd11, %rd12;
	ld.global.f64 	%fd2, [%rd13];
	fma.rn.f64 	%fd3, %fd1, %fd2, 0d0000000000000000;
	cvt.rzi.s32.f64 	%r6, %fd3;
	ld.global.f64 	%fd4, [%rd9+8];
	ld.global.f64 	%fd5, [%rd13+8];
	cvt.rn.f64.s32 	%fd6, %r6;
	fma.rn.f64 	%fd7, %fd4, %fd5, %fd6;
	cvt.rzi.s32.f64 	%r7, %fd7;
	ld.global.f64 	%fd8, [%rd9+16];
	ld.global.f64 	%fd9, [%rd13+16];
	cvt.rn.f64.s32 	%fd10, %r7;
	fma.rn.f64 	%fd11, %fd8, %fd9, %fd10;
	cvt.rzi.s32.f64 	%r8, %fd11;
	ld.global.f64 	%fd12, [%rd9+24];
	ld.global.f64 	%fd13, [%rd13+24];
	cvt.rn.f64.s32 	%fd14, %r8;
	fma.rn.f64 	%fd15, %fd12, %fd13, %fd14;
	cvt.rzi.s32.f64 	%r9, %fd15;
	ld.global.f64 	%fd16, [%rd9+32];
	ld.global.f64 	%fd17, [%rd13+32];
	cvt.rn.f64.s32 	%fd18, %r9;
	fma.rn.f64 	%fd19, %fd16, %fd17, %fd18;
	cvt.rzi.s32.f64 	%r10, %fd19;
	ld.global.f64 	%fd20, [%rd9+40];
	ld.global.f64 	%fd21, [%rd13+800];
	cvt.rn.f64.s32 	%fd22, %r10;
	fma.rn.f64 	%fd23, %fd20, %fd21, %fd22;
	cvt.rzi.s32.f64 	%r11, %fd23;
	ld.global.f64 	%fd24, [%rd9+48];
	ld.global.f64 	%fd25, [%rd13+808];
	cvt.rn.f64.s32 	%fd26, %r11;
	fma.rn.f64 	%fd27, %fd24, %fd25, %fd26;
	cvt.rzi.s32.f64 	%r12, %fd27;
	ld.global.f64 	%fd28, [%rd9+56];
	ld.global.f64 	%fd29, [%rd13+816];
	cvt.rn.f64.s32 	%fd30, %r12;
	fma.rn.f64 	%fd31, %fd28, %fd29, %fd30;
	cvt.rzi.s32.f64 	%r13, %fd31;
	ld.global.f64 	%fd32, [%rd9+64];
	ld.global.f64 	%fd33, [%rd13+824];
	cvt.rn.f64.s32 	%fd34, %r13;
	fma.rn.f64 	%fd35, %fd32, %fd33, %fd34;
	cvt.rzi.s32.f64 	%r14, %fd35;
	ld.global.f64 	%fd36, [%rd9+72];
	ld.global.f64 	%fd37, [%rd13+832];
	cvt.rn.f64.s32 	%fd38, %r14;
	fma.rn.f64 	%fd39, %fd36, %fd37, %fd38;
	cvt.rzi.s32.f64 	%r15, %fd39;
	ld.global.f64 	%fd40, [%rd9+80];
	ld.global.f64 	%fd41, [%rd13+1600];
	cvt.rn.f64.s32 	%fd42, %r15;
	fma.rn.f64 	%fd43, %fd40, %fd41, %fd42;
	cvt.rzi.s32.f64 	%r16, %fd43;
	ld.global.f64 	%fd44, [%rd9+88];
	ld.global.f64 	%fd45, [%rd13+1608];
	cvt.rn.f64.s32 	%fd46, %r16;
	fma.rn.f64 	%fd47, %fd44, %fd45, %fd46;
	cvt.rzi.s32.f64 	%r17, %fd47;
	ld.global.f64 	%fd48, [%rd9+96];
	ld.global.f64 	%fd49, [%rd13+1616];
	cvt.rn.f64.s32 	%fd50, %r17;
	fma.rn.f64 	%fd51, %fd48, %fd49, %fd50;
	cvt.rzi.s32.f64 	%r18, %fd51;
	ld.global.f64 	%fd52, [%rd9+104];
	ld.global.f64 	%fd53, [%rd13+1624];
	cvt.rn.f64.s32 	%fd54, %r18;
	fma.rn.f64 	%fd55, %fd52, %fd53, %fd54;
	cvt.rzi.s32.f64 	%r19, %fd55;
	ld.global.f64 	%fd56, [%rd9+112];
	ld.global.f64 	%fd57, [%rd13+1632];
	cvt.rn.f64.s32 	%fd58, %r19;
	fma.rn.f64 	%fd59, %fd56, %fd57, %fd58;
	cvt.rzi.s32.f64 	%r20, %fd59;
	ld.global.f64 	%fd60, [%rd9+120];
	ld.global.f64 	%fd61, [%rd13+2400];
	cvt.rn.f64.s32 	%fd62, %r20;
	fma.rn.f64 	%fd63, %fd60, %fd61, %fd62;
	cvt.rzi.s32.f64 	%r21, %fd63;
	ld.global.f64 	%fd64, [%rd9+128];
	ld.global.f64 	%fd65, [%rd13+2408];
	cvt.rn.f64.s32 	%fd66, %r21;
	fma.rn.f64 	%fd67, %fd64, %fd65, %fd66;
	cvt.rzi.s32.f64 	%r22, %fd67;
	ld.global.f64 	%fd68, [%rd9+136];
	ld.global.f64 	%fd69, [%rd13+2416];
	cvt.rn.f64.s32 	%fd70, %r22;
	fma.rn.f64 	%fd71, %fd68, %fd69, %fd70;
	cvt.rzi.s32.f64 	%r23, %fd71;
	ld.global.f64 	%fd72, [%rd9+144];
	ld.global.f64 	%fd73, [%rd13+2424];
	cvt.rn.f64.s32 	%fd74, %r23;
	fma.rn.f64 	%fd75, %fd72, %fd73, %fd74;
	cvt.rzi.s32.f64 	%r24, %fd75;
	ld.global.f64 	%fd76, [%rd9+152];
	ld.global.f64 	%fd77, [%rd13+2432];
	cvt.rn.f64.s32 	%fd78, %r24;
	fma.rn.f64 	%fd79, %fd76, %fd77, %fd78;
	cvt.rzi.s32.f64 	%r25, %fd79;
	ld.global.f64 	%fd80, [%rd9+160];
	ld.global.f64 	%fd81, [%rd13+3200];
	cvt.rn.f64.s32 	%fd82, %r25;
	fma.rn.f64 	%fd83, %fd80, %fd81, %fd82;
	cvt.rzi.s32.f64 	%r26, %fd83;
	ld.global.f64 	%fd84, [%rd9+168];
	ld.global.f64 	%fd85, [%rd13+3208];
	cvt.rn.f64.s32 	%fd86, %r26;
	fma.rn.f64 	%fd87, %fd84, %fd85, %fd86;
	cvt.rzi.s32.f64 	%r27, %fd87;
	ld.global.f64 	%fd88, [%rd9+176];
	ld.global.f64 	%fd89, [%rd13+3216];
	cvt.rn.f64.s32 	%fd90, %r27;
	fma.rn.f64 	%fd91, %fd88, %fd89, %fd90;
	cvt.rzi.s32.f64 	%r28, %fd91;
	ld.global.f64 	%fd92, [%rd9+184];
	ld.global.f64 	%fd93, [%rd13+3224];
	cvt.rn.f64.s32 	%fd94, %r28;
	fma.rn.f64 	%fd95, %fd92, %fd93, %fd94;
	cvt.rzi.s32.f64 	%r29, %fd95;
	ld.global.f64 	%fd96, [%rd9+192];
	ld.global.f64 	%fd97, [%rd13+3232];
	cvt.rn.f64.s32 	%fd98, %r29;
	fma.rn.f64 	%fd99, %fd96, %fd97, %fd98;
	mad.lo.s32 	%r30, %r3, 20, %r2;
	mad.lo.s32 	%r31, %r1, 400, %r30;
	mul.wide.u32 	%rd14, %r31, 8;
	add.s64 	%rd15, %rd7, %rd14;
	cvt.rzi.s32.f64 	%r32, %fd99;
	max.s32 	%r33, %r32, 0;
	cvt.rn.f64.u32 	%fd100, %r33;
	cvta.to.global.u64 	%rd16, %rd4;
	ld.global.f64 	%fd101, [%rd15];
	ld.global.f64 	%fd102, [%rd16];
	fma.rn.f64 	%fd103, %fd101, %fd100, %fd102;
	st.global.f64 	[%rd16], %fd103;
	ld.global.f64 	%fd104, [%rd15+32000];
	ld.global.f64 	%fd105, [%rd16+8];
	fma.rn.f64 	%fd106, %fd104, %fd100, %fd105;
	st.global.f64 	[%rd16+8], %fd106;
	ld.global.f64 	%fd107, [%rd15+64000];
	ld.global.f64 	%fd108, [%rd16+16];
	fma.rn.f64 	%fd109, %fd107, %fd100, %fd108;
	st.global.f64 	[%rd16+16], %fd109;
	ld.global.f64 	%fd110, [%rd15+96000];
	ld.global.f64 	%fd111, [%rd16+24];
	fma.rn.f64 	%fd112, %fd110, %fd100, %fd111;
	st.global.f64 	[%rd16+24], %fd112;
	ld.global.f64 	%fd113, [%rd15+128000];
	ld.global.f64 	%fd114, [%rd16+32];
	fma.rn.f64 	%fd115, %fd113, %fd100, %fd114;
	st.global.f64 	[%rd16+32], %fd115;
	ld.global.f64 	%fd116, [%rd15+160000];
	ld.global.f64 	%fd117, [%rd16+40];
	fma.rn.f64 	%fd118, %fd116, %fd100, %fd117;
	st.global.f64 	[%rd16+40], %fd118;
	ld.global.f64 	%fd119, [%rd15+192000];
	ld.global.f64 	%fd120, [%rd16+48];
	fma.rn.f64 	%fd121, %fd119, %fd100, %fd120;
	st.global.f64 	[%rd16+48], %fd121;
	ld.global.f64 	%fd122, [%rd15+224000];
	ld.global.f64 	%fd123, [%rd16+56];
	fma.rn.f64 	%fd124, %fd122, %fd100, %fd123;
	st.global.f64 	[%rd16+56], %fd124;
	ld.global.f64 	%fd125, [%rd15+256000];
	ld.global.f64 	%fd126, [%rd16+64];
	fma.rn.f64 	%fd127, %fd125, %fd100, %fd126;
	st.global.f64 	[%rd16+64], %fd127;
	ld.global.f64 	%fd128, [%rd15+288000];
	ld.global.f64 	%fd129, [%rd16+72];
	fma.rn.f64 	%fd130, %fd128, %fd100, %fd129;
	st.global.f64 	[%rd16+72], %fd130;
	ret;

}


// ===== COMPILED SASS (sm_100) =====

	.target	sm_100

	.elftype	@"ET_EXEC"


//--------------------- .note.nv.tkinfo           --------------------------
	.section	.note.nv.tkinfo,"",@"SHT_NOTE"
	.sectionflags	@"SHF_NOTE_NV_TKINFO"
	.tkinfo
        /*0018*/ 	.word	0x00000002
        /*0030*/ 	.string	""
        /*0030*/ 	.string	"ptxas"
        /*0030*/ 	.string	"Cuda compilation tools, release 13.0, V13.0.88"
        /*0030*/ 	.string	"Build cuda_13.0.r13.0/compiler.36424714_0"
        /*0030*/ 	.string	"-arch sm_100 -m 64 "



//--------------------- .note.nv.cuinfo           --------------------------
	.section	.note.nv.cuinfo,"",@"SHT_NOTE"
	.sectionflags	@"SHF_NOTE_NV_CUINFO"
        /*0018*/ 	.short	0x0002
        /*001a*/ 	.short	0x0064
        /*001c*/ 	.short	0x0082
	.zero		2


//--------------------- .nv.info                  --------------------------
	.section	.nv.info,"",@"SHT_CUDA_INFO"
	.align	4


	//----- nvinfo : EIATTR_REGCOUNT
	.align		4
        /*0000*/ 	.byte	0x04, 0x2f
        /*0002*/ 	.short	(.L_1 - .L_0)
	.align		4
.L_0:
        /*0004*/ 	.word	index@(compute)
        /*0008*/ 	.word	0x00000020


	//----- nvinfo : EIATTR_FRAME_SIZE
	.align		4
.L_1:
        /*000c*/ 	.byte	0x04, 0x11
        /*000e*/ 	.short	(.L_3 - .L_2)
	.align		4
.L_2:
        /*0010*/ 	.word	index@(compute)
        /*0014*/ 	.word	0x00000000


	//----- nvinfo : EIATTR_MIN_STACK_SIZE
	.align		4
.L_3:
        /*0018*/ 	.byte	0x04, 0x12
        /*001a*/ 	.short	(.L_5 - .L_4)
	.align		4
.L_4:
        /*001c*/ 	.word	index@(compute)
        /*0020*/ 	.word	0x00000000
.L_5:


//--------------------- .nv.compat                --------------------------
	.section	.nv.compat,"",@"SHT_CUDA_COMPAT_INFO"
	.align	4
        /*0000*/ 	.byte	0x02, 0x09, 0x00, 0x00, 0x02, 0x02, 0x01, 0x00, 0x02, 0x05, 0x05, 0x00, 0x03, 0x07, 0x01, 0x01
        /*0010*/ 	.byte	0x02, 0x03, 0x00, 0x00, 0x02, 0x06, 0x01, 0x00, 0x04, 0x0b, 0x08, 0x00, 0x01, 0x00, 0x00, 0x00
        /*0020*/ 	.byte	0x00, 0x00, 0x00, 0x00


//--------------------- .nv.info.compute          --------------------------
	.section	.nv.info.compute,"",@"SHT_CUDA_INFO"
	.sectionflags	@""
	.align	4


	//----- nvinfo : EIATTR_CUDA_API_VERSION
	.align		4
        /*0000*/ 	.byte	0x04, 0x37
        /*0002*/ 	.short	(.L_7 - .L_6)
.L_6:
        /*0004*/ 	.word	0x00000082


	//----- nvinfo : EIATTR_KPARAM_INFO
	.align		4
.L_7:
        /*0008*/ 	.byte	0x04, 0x17
        /*000a*/ 	.short	(.L_9 - .L_8)
.L_8:
        /*000c*/ 	.word	0x00000000
        /*0010*/ 	.short	0x0003
        /*0012*/ 	.short	0x0018
        /*0014*/ 	.byte	0x00, 0xf5, 0x21, 0x00


	//----- nvinfo : EIATTR_KPARAM_INFO
	.align		4
.L_9:
        /*0018*/ 	.byte	0x04, 0x17
        /*001a*/ 	.short	(.L_11 - .L_10)
.L_10:
        /*001c*/ 	.word	0x00000000
        /*0020*/ 	.short	0x0002
        /*0022*/ 	.short	0x0010
        /*0024*/ 	.byte	0x00, 0xf5, 0x21, 0x00


	//----- nvinfo : EIATTR_KPARAM_INFO
	.align		4
.L_11:
        /*0028*/ 	.byte	0x04, 0x17
        /*002a*/ 	.short	(.L_13 - .L_12)
.L_12:
        /*002c*/ 	.word	0x00000000
        /*0030*/ 	.short	0x0001
        /*0032*/ 	.short	0x0008
        /*0034*/ 	.byte	0x00, 0xf5, 0x21, 0x00


	//----- nvinfo : EIATTR_KPARAM_INFO
	.align		4
.L_13:
        /*0038*/ 	.byte	0x04, 0x17
        /*003a*/ 	.short	(.L_15 - .L_14)
.L_14:
        /*003c*/ 	.word	0x00000000
        /*0040*/ 	.short	0x0000
        /*0042*/ 	.short	0x0000
        /*0044*/ 	.byte	0x00, 0xf5, 0x21, 0x00


	//----- nvinfo : EIATTR_SPARSE_MMA_MASK
	.align		4
.L_15:
        /*0048*/ 	.byte	0x03, 0x50
        /*004a*/ 	.short	0x0000


	//----- nvinfo : EIATTR_MAXREG_COUNT
	.align		4
        /*004c*/ 	.byte	0x03, 0x1b
        /*004e*/ 	.short	0x00ff


	//----- nvinfo : EIATTR_MERCURY_ISA_VERSION
	.align		4
        /*0050*/ 	.byte	0x03, 0x5f
        /*0052*/ 	.short	0x0101


	//----- nvinfo : EIATTR_VRC_CTA_INIT_COUNT
	.align		4
        /*0054*/ 	.byte	0x02, 0x4a
	.zero		1
	.zero		1


	//----- nvinfo : EIATTR_EXIT_INSTR_OFFSETS
	.align		4
        /*0058*/ 	.byte	0x04, 0x1c
        /*005a*/ 	.short	(.L_17 - .L_16)


	//   ....[0]....
.L_16:
        /*005c*/ 	.word	0x00000b70


	//----- nvinfo : EIATTR_CBANK_PARAM_SIZE
	.align		4
.L_17:
        /*0060*/ 	.byte	0x03, 0x19
        /*0062*/ 	.short	0x0020


	//----- nvinfo : EIATTR_PARAM_CBANK
	.align		4
        /*0064*/ 	.byte	0x04, 0x0a
        /*0066*/ 	.short	(.L_19 - .L_18)
	.align		4
.L_18:
        /*0068*/ 	.word	index@(.nv.constant0.compute)
        /*006c*/ 	.short	0x0380
        /*006e*/ 	.short	0x0020


	//----- nvinfo : EIATTR_SW_WAR
	.align		4
.L_19:
        /*0070*/ 	.byte	0x04, 0x36
        /*0072*/ 	.short	(.L_21 - .L_20)
.L_20:
        /*0074*/ 	.word	0x00000008
.L_21:


//--------------------- .nv.callgraph             --------------------------
	.section	.nv.callgraph,"",@"SHT_CUDA_CALLGRAPH"
	.align	4
	.sectionentsize	8
	.align		4
        /*0000*/ 	.word	0x00000000
	.align		4
        /*0004*/ 	.word	0xffffffff
	.align		4
        /*0008*/ 	.word	0x00000000
	.align		4
        /*000c*/ 	.word	0xfffffffe
	.align		4
        /*0010*/ 	.word	0x00000000
	.align		4
        /*0014*/ 	.word	0xfffffffd
	.align		4
        /*0018*/ 	.word	0x00000000
	.align		4
        /*001c*/ 	.word	0xfffffffc


//--------------------- .text.compute             --------------------------
	.section	.text.compute,"ax",@progbits
	.align	128
        .global         compute
        .type           compute,@function
        .size           compute,(.L_x_1 - compute)
        .other          compute,@"STO_CUDA_ENTRY STV_DEFAULT"
compute:
.text.compute:
[----:B------:R-:W-:Y:S01]  /*0000*/  LDC R1, c[0x0][0x37c] ;  /* 0x0000df00ff017b82 */ /* 0x000fe20000000800 */
[----:B------:R-:W0:Y:S07]  /*0010*/  S2R R0, SR_TID.X ;  /* 0x0000000000007919 */ /* 0x000e2e0000002100 */
[----:B------:R-:W1:Y:S01]  /*0020*/  LDC.64 R6, c[0x0][0x380] ;  /* 0x0000e000ff067b82 */ /* 0x000e620000000a00 */
[----:B------:R-:W2:Y:S01]  /*0030*/  LDCU.64 UR4, c[0x0][0x358] ;  /* 0x00006b00ff0477ac */ /* 0x000ea20008000a00 */
[----:B------:R-:W3:Y:S01]  /*0040*/  S2R R19, SR_TID.Y ;  /* 0x0000000000137919 */ /* 0x000ee20000002200 */
[----:B------:R-:W4:Y:S05]  /*0050*/  S2R R18, SR_CTAID.X ;  /* 0x0000000000127919 */ /* 0x000f2a0000002500 */
[----:B------:R-:W4:Y:S01]  /*0060*/  LDC.64 R8, c[0x0][0x388] ;  /* 0x0000e200ff087b82 */ /* 0x000f220000000a00 */
[----:B0-----:R-:W-:-:S05]  /*0070*/  LEA R3, R0, R0, 0x2 ;  /* 0x0000000000037211 */ /* 0x001fca00078e10ff */
[----:B-1----:R-:W-:Y:S01]  /*0080*/  IMAD.WIDE.U32 R6, R3, 0x320, R6 ;  /* 0x0000032003067825 */ /* 0x002fe200078e0006 */
[----:B---3--:R-:W-:-:S03]  /*0090*/  LEA R3, R19, R19, 0x2 ;  /* 0x0000001313037211 */ /* 0x008fc600078e10ff */
[----:B----4-:R-:W-:-:S04]  /*00a0*/  IMAD.WIDE.U32 R8, R18, 0xc8, R8 ;  /* 0x000000c812087825 */ /* 0x010fc800078e0008 */
[----:B------:R-:W-:Y:S01]  /*00b0*/  IMAD.WIDE.U32 R6, R3, 0x8, R6 ;  /* 0x0000000803067825 */ /* 0x000fe200078e0006 */
[----:B--2---:R-:W2:Y:S04]  /*00c0*/  LDG.E.64 R20, desc[UR4][R8.64] ;  /* 0x0000000408147981 */ /* 0x004ea8000c1e1b00 */
[----:B------:R-:W2:Y:S04]  /*00d0*/  LDG.E.64 R22, desc[UR4][R6.64] ;  /* 0x0000000406167981 */ /* 0x000ea8000c1e1b00 */
[----:B------:R-:W3:Y:S04]  /*00e0*/  LDG.E.64 R14, desc[UR4][R8.64+0x8] ;  /* 0x00000804080e7981 */ /* 0x000ee8000c1e1b00 */
[----:B------:R-:W3:Y:S04]  /*00f0*/  LDG.E.64 R16, desc[UR4][R6.64+0x8] ;  /* 0x0000080406107981 */ /* 0x000ee8000c1e1b00 */
[----:B------:R-:W4:Y:S04]  /*0100*/  LDG.E.64 R10, desc[UR4][R8.64+0x10] ;  /* 0x00001004080a7981 */ /* 0x000f28000c1e1b00 */
[----:B------:R-:W4:Y:S04]  /*0110*/  LDG.E.64 R12, desc[UR4][R6.64+0x10] ;  /* 0x00001004060c7981 */ /* 0x000f28000c1e1b00 */
[----:B------:R-:W5:Y:S04]  /*0120*/  LDG.E.64 R2, desc[UR4][R8.64+0x18] ;  /* 0x0000180408027981 */ /* 0x000f68000c1e1b00 */
[----:B------:R-:W5:Y:S01]  /*0130*/  LDG.E.64 R4, desc[UR4][R6.64+0x18] ;  /* 0x0000180406047981 */ /* 0x000f62000c1e1b00 */
[----:B--2---:R-:W-:-:S03]  /*0140*/  DFMA R24, R20, R22, RZ ;  /* 0x000000161418722b */ /* 0x004fc600000000ff */
[----:B------:R-:W2:Y:S04]  /*0150*/  LDG.E.64 R20, desc[UR4][R8.64+0x20] ;  /* 0x0000200408147981 */ /* 0x000ea8000c1e1b00 */
[----:B------:R-:W2:Y:S03]  /*0160*/  LDG.E.64 R22, desc[UR4][R6.64+0x20] ;  /* 0x0000200406167981 */ /* 0x000ea6000c1e1b00 */
[----:B------:R-:W0:Y:S08]  /*0170*/  F2I.F64.TRUNC R24, R24 ;  /* 0x0000001800187311 */ /* 0x000e30000030d100 */
[----:B0-----:R-:W3:Y:S02]  /*0180*/  I2F.F64 R26, R24 ;  /* 0x00000018001a7312 */ /* 0x001ee40000201c00 */
[----:B---3--:R-:W-:Y:S01]  /*0190*/  DFMA R26, R14, R16, R26 ;  /* 0x000000100e1a722b */ /* 0x008fe2000000001a */
[----:B------:R-:W3:Y:S04]  /*01a0*/  LDG.E.64 R14, desc[UR4][R8.64+0x28] ;  /* 0x00002804080e7981 */ /* 0x000ee8000c1e1b00 */
[----:B------:R-:W3:Y:S05]  /*01b0*/  LDG.E.64 R16, desc[UR4][R6.64+0x320] ;  /* 0x0003200406107981 */ /* 0x000eea000c1e1b00 */
[----:B------:R-:W0:Y:S08]  /*01c0*/  F2I.F64.TRUNC R26, R26 ;  /* 0x0000001a001a7311 */ /* 0x000e30000030d100 */
[----:B0-----:R-:W4:Y:S02]  /*01d0*/  I2F.F64 R28, R26 ;  /* 0x0000001a001c7312 */ /* 0x001f240000201c00 */
[----:B----4-:R-:W-:Y:S01]  /*01e0*/  DFMA R28, R10, R12, R28 ;  /* 0x0000000c0a1c722b */ /* 0x010fe2000000001c */
[----:B------:R-:W4:Y:S04]  /*01f0*/  LDG.E.64 R10, desc[UR4][R8.64+0x30] ;  /* 0x00003004080a7981 */ /* 0x000f28000c1e1b00 */
[----:B------:R-:W4:Y:S05]  /*0200*/  LDG.E.64 R12, desc[UR4][R6.64+0x328] ;  /* 0x00032804060c7981 */ /* 0x000f2a000c1e1b00 */
[----:B------:R-:W0:Y:S08]  /*0210*/  F2I.F64.TRUNC R28, R28 ;  /* 0x0000001c001c7311 */ /* 0x000e30000030d100 */
[----:B0-----:R-:W5:Y:S02]  /*0220*/  I2F.F64 R24, R28 ;  /* 0x0000001c00187312 */ /* 0x001f640000201c00 */
[----:B-----5:R-:W-:Y:S01]  /*0230*/  DFMA R24, R2, R4, R24 ;  /* 0x000000040218722b */ /* 0x020fe20000000018 */
[----:B------:R-:W5:Y:S04]  /*0240*/  LDG.E.64 R2, desc[UR4][R8.64+0x38] ;  /* 0x0000380408027981 */ /* 0x000f68000c1e1b00 */
[----:B------:R-:W5:Y:S05]  /*0250*/  LDG.E.64 R4, desc[UR4][R6.64+0x330] ;  /* 0x0003300406047981 */ /* 0x000f6a000c1e1b00 */
[----:B------:R-:W0:Y:S08]  /*0260*/  F2I.F64.TRUNC R24, R24 ;  /* 0x0000001800187311 */ /* 0x000e30000030d100 */
[----:B0-----:R-:W2:Y:S02]  /*0270*/  I2F.F64 R26, R24 ;  /* 0x00000018001a7312 */ /* 0x001ea40000201c00 */
[----:B--2---:R-:W-:Y:S01]  /*0280*/  DFMA R26, R20, R22, R26 ;  /* 0x00000016141a722b */ /* 0x004fe2000000001a */
[----:B------:R-:W2:Y:S04]  /*0290*/  LDG.E.64 R20, desc[UR4][R8.64+0x40] ;  /* 0x0000400408147981 */ /* 0x000ea8000c1e1b00 */
[----:B------:R-:W2:Y:S05]  /*02a0*/  LDG.E.64 R22, desc[UR4][R6.64+0x338] ;  /* 0x0003380406167981 */ /* 0x000eaa000c1e1b00 */
        /* <DEDUP_REMOVED lines=66> */
[----:B0-----:R0:W4:Y:S02]  /*06d0*/  I2F.F64 R24, R28 ;  /* 0x0000001c00187312 */ /* 0x0011240000201c00 */
[----:B0-----:R-:W3:Y:S01]  /*06e0*/  LDG.E.64 R28, desc[UR4][R6.64+0xca0] ;  /* 0x000ca004061c7981 */ /* 0x001ee2000c1e1b00 */
[----:B----4-:R-:W-:-:S03]  /*06f0*/  DFMA R24, R10, R12, R24 ;  /* 0x0000000c0a18722b */ /* 0x010fc60000000018 */
[----:B------:R-:W4:Y:S04]  /*0700*/  LDG.E.64 R10, desc[UR4][R8.64+0xb0] ;  /* 0x0000b004080a7981 */ /* 0x000f28000c1e1b00 */
[----:B------:R-:W4:Y:S03]  /*0710*/  LDG.E.64 R12, desc[UR4][R6.64+0xc90] ;  /* 0x000c9004060c7981 */ /* 0x000f26000c1e1b00 */
[----:B------:R-:W0:Y:S08]  /*0720*/  F2I.F64.TRUNC R24, R24 ;  /* 0x0000001800187311 */ /* 0x000e30000030d100 */
[----:B0-----:R0:W5:Y:S02]  /*0730*/  I2F.F64 R26, R24 ;  /* 0x00000018001a7312 */ /* 0x0011640000201c00 */
[----:B0-----:R-:W4:Y:S01]  /*0740*/  LDG.E.64 R24, desc[UR4][R6.64+0xc98] ;  /* 0x000c980406187981 */ /* 0x001f22000c1e1b00 */
[----:B-----5:R-:W-:-:S03]  /*0750*/  DFMA R26, R4, R2, R26 ;  /* 0x00000002041a722b */ /* 0x020fc6000000001a */
[----:B------:R-:W5:Y:S03]  /*0760*/  LDG.E.64 R4, desc[UR4][R8.64+0xb8] ;  /* 0x0000b80408047981 */ /* 0x000f66000c1e1b00 */
[----:B------:R0:W1:Y:S04]  /*0770*/  F2I.F64.TRUNC R2, R26 ;  /* 0x0000001a00027311 */ /* 0x000068000030d100 */
[----:B0-----:R0:W5:Y:S04]  /*0780*/  LDG.E.64 R26, desc[UR4][R8.64+0xc0] ;  /* 0x0000c004081a7981 */ /* 0x001168000c1e1b00 */
[----:B-1----:R-:W2:Y:S01]  /*0790*/  I2F.F64 R2, R2 ;  /* 0x0000000200027312 */ /* 0x002ea20000201c00 */
[----:B------:R-:W-:-:S04]  /*07a0*/  IMAD R19, R19, 0x14, R0 ;  /* 0x0000001413137824 */ /* 0x000fc800078e0200 */
[----:B------:R-:W-:Y:S01]  /*07b0*/  IMAD R19, R18, 0x190, R19 ;  /* 0x0000019012137824 */ /* 0x000fe200078e0213 */
[----:B--2---:R-:W-:Y:S01]  /*07c0*/  DFMA R20, R22, R20, R2 ;  /* 0x000000141614722b */ /* 0x004fe20000000002 */
[----:B------:R-:W1:Y:S08]  /*07d0*/  LDC.64 R22, c[0x0][0x390] ;  /* 0x0000e400ff167b82 */ /* 0x000e700000000a00 */
[----:B------:R-:W2:Y:S01]  /*07e0*/  LDC.64 R2, c[0x0][0x398] ;  /* 0x0000e600ff027b82 */ /* 0x000ea20000000a00 */
[----:B-1----:R-:W-:-:S05]  /*07f0*/  IMAD.WIDE.U32 R22, R19, 0x8, R22 ;  /* 0x0000000813167825 */ /* 0x002fca00078e0016 */
[----:B------:R-:W5:Y:S04]  /*0800*/  LDG.E.64 R6, desc[UR4][R22.64] ;  /* 0x0000000416067981 */ /* 0x000f68000c1e1b00 */
[----:B--2---:R-:W2:Y:S01]  /*0810*/  LDG.E.64 R18, desc[UR4][R2.64] ;  /* 0x0000000402127981 */ /* 0x004ea2000c1e1b00 */
[----:B------:R-:W0:Y:S08]  /*0820*/  F2I.F64.TRUNC R20, R20 ;  /* 0x0000001400147311 */ /* 0x000e30000030d100 */
[----:B0-----:R-:W3:Y:S02]  /*0830*/  I2F.F64 R8, R20 ;  /* 0x0000001400087312 */ /* 0x001ee40000201c00 */
[----:B---3--:R-:W-:-:S10]  /*0840*/  DFMA R8, R16, R14, R8 ;  /* 0x0000000e1008722b */ /* 0x008fd40000000008 */
[----:B------:R-:W0:Y:S08]  /*0850*/  F2I.F64.TRUNC R8, R8 ;  /* 0x0000000800087311 */ /* 0x000e30000030d100 */
[----:B0-----:R-:W4:Y:S02]  /*0860*/  I2F.F64 R14, R8 ;  /* 0x00000008000e7312 */ /* 0x001f240000201c00 */
[----:B----4-:R-:W-:Y:S01]  /*0870*/  DFMA R10, R10, R12, R14 ;  /* 0x0000000c0a0a722b */ /* 0x010fe2000000000e */
[----:B------:R-:W3:Y:S09]  /*0880*/  LDG.E.64 R14, desc[UR4][R2.64+0x8] ;  /* 0x00000804020e7981 */ /* 0x000ef2000c1e1b00 */
[----:B------:R-:W0:Y:S08]  /*0890*/  F2I.F64.TRUNC R10, R10 ;  /* 0x0000000a000a7311 */ /* 0x000e30000030d100 */
[----:B0-----:R-:W5:Y:S02]  /*08a0*/  I2F.F64 R12, R10 ;  /* 0x0000000a000c7312 */ /* 0x001f640000201c00 */
[----:B-----5:R-:W-:-:S06]  /*08b0*/  DFMA R12, R4, R24, R12 ;  /* 0x00000018040c722b */ /* 0x020fcc000000000c */
[----:B------:R0:W1:Y:S04]  /*08c0*/  F2I.F64.TRUNC R0, R12 ;  /* 0x0000000c00007311 */ /* 0x000068000030d100 */
[----:B0-----:R-:W4:Y:S04]  /*08d0*/  LDG.E.64 R12, desc[UR4][R2.64+0x10] ;  /* 0x00001004020c7981 */ /* 0x001f28000c1e1b00 */
[----:B-1----:R-:W0:Y:S02]  /*08e0*/  I2F.F64 R4, R0 ;  /* 0x0000000000047312 */ /* 0x002e240000201c00 */
[----:B0-----:R-:W-:-:S10]  /*08f0*/  DFMA R26, R26, R28, R4 ;  /* 0x0000001c1a1a722b */ /* 0x001fd40000000004 */
[----:B------:R-:W0:Y:S02]  /*0900*/  F2I.F64.TRUNC R26, R26 ;  /* 0x0000001a001a7311 */ /* 0x000e24000030d100 */
[----:B0-----:R-:W-:-:S06]  /*0910*/  VIMNMX R4, PT, PT, RZ, R26, !PT ;  /* 0x0000001aff047248 */ /* 0x001fcc0007fe0100 */
[----:B------:R-:W2:Y:S02]  /*0920*/  I2F.F64.U32 R4, R4 ;  /* 0x0000000400047312 */ /* 0x000ea40000201800 */
[----:B--2---:R-:W-:-:S07]  /*0930*/  DFMA R6, R4, R6, R18 ;  /* 0x000000060406722b */ /* 0x004fce0000000012 */
[----:B------:R0:W-:Y:S04]  /*0940*/  STG.E.64 desc[UR4][R2.64], R6 ;  /* 0x0000000602007986 */ /* 0x0001e8000c101b04 */
[----:B------:R-:W3:Y:S02]  /*0950*/  LDG.E.64 R8, desc[UR4][R22.64+0x7d00] ;  /* 0x007d000416087981 */ /* 0x000ee4000c1e1b00 */
[C---:B---3--:R-:W-:Y:S02]  /*0960*/  DFMA R8, R4.reuse, R8, R14 ;  /* 0x000000080408722b */ /* 0x048fe4000000000e */
[----:B------:R-:W2:Y:S05]  /*0970*/  LDG.E.64 R14, desc[UR4][R2.64+0x18] ;  /* 0x00001804020e7981 */ /* 0x000eaa000c1e1b00 */
[----:B------:R1:W-:Y:S04]  /*0980*/  STG.E.64 desc[UR4][R2.64+0x8], R8 ;  /* 0x0000080802007986 */ /* 0x0003e8000c101b04 */
[----:B------:R-:W4:Y:S02]  /*0990*/  LDG.E.64 R10, desc[UR4][R22.64+0xfa00] ;  /* 0x00fa0004160a7981 */ /* 0x000f24000c1e1b00 */
[----:B----4-:R-:W-:-:S07]  /*09a0*/  DFMA R10, R4, R10, R12 ;  /* 0x0000000a040a722b */ /* 0x010fce000000000c */
[----:B------:R3:W-:Y:S04]  /*09b0*/  STG.E.64 desc[UR4][R2.64+0x10], R10 ;  /* 0x0000100a02007986 */ /* 0x0007e8000c101b04 */
[----:B------:R-:W2:Y:S02]  /*09c0*/  LDG.E.64 R12, desc[UR4][R22.64+0x17700] ;  /* 0x01770004160c7981 */ /* 0x000ea4000c1e1b00 */
[C---:B--2---:R-:W-:Y:S02]  /*09d0*/  DFMA R12, R4.reuse, R12, R14 ;  /* 0x0000000c040c722b */ /* 0x044fe4000000000e */
[----:B------:R-:W2:Y:S05]  /*09e0*/  LDG.E.64 R14, desc[UR4][R2.64+0x20] ;  /* 0x00002004020e7981 */ /* 0x000eaa000c1e1b00 */
[----:B------:R4:W-:Y:S04]  /*09f0*/  STG.E.64 desc[UR4][R2.64+0x18], R12 ;  /* 0x0000180c02007986 */ /* 0x0009e8000c101b04 */
[----:B0-----:R-:W2:Y:S02]  /*0a00*/  LDG.E.64 R6, desc[UR4][R22.64+0x1f400] ;  /* 0x01f4000416067981 */ /* 0x001ea4000c1e1b00 */
[----:B--2---:R-:W-:-:S02]  /*0a10*/  DFMA R6, R4, R6, R14 ;  /* 0x000000060406722b */ /* 0x004fc4000000000e */
[----:B------:R-:W2:Y:S05]  /*0a20*/  LDG.E.64 R14, desc[UR4][R2.64+0x28] ;  /* 0x00002804020e7981 */ /* 0x000eaa000c1e1b00 */
[----:B------:R0:W-:Y:S04]  /*0a30*/  STG.E.64 desc[UR4][R2.64+0x20], R6 ;  /* 0x0000200602007986 */ /* 0x0001e8000c101b04 */
[----:B-1----:R-:W2:Y:S02]  /*0a40*/  LDG.E.64 R8, desc[UR4][R22.64+0x27100] ;  /* 0x0271000416087981 */ /* 0x002ea4000c1e1b00 */
[----:B--2---:R-:W-:-:S02]  /*0a50*/  DFMA R8, R4, R8, R14 ;  /* 0x000000080408722b */ /* 0x004fc4000000000e */
[----:B------:R-:W2:Y:S05]  /*0a60*/  LDG.E.64 R14, desc[UR4][R2.64+0x30] ;  /* 0x00003004020e7981 */ /* 0x000eaa000c1e1b00 */
[----:B------:R1:W-:Y:S04]  /*0a70*/  STG.E.64 desc[UR4][R2.64+0x28], R8 ;  /* 0x0000280802007986 */ /* 0x0003e8000c101b04 */
[----:B---3--:R-:W2:Y:S02]  /*0a80*/  LDG.E.64 R10, desc[UR4][R22.64+0x2ee00] ;  /* 0x02ee0004160a7981 */ /* 0x008ea4000c1e1b00 */
[----:B--2---:R-:W-:-:S02]  /*0a90*/  DFMA R10, R4, R10, R14 ;  /* 0x0000000a040a722b */ /* 0x004fc4000000000e */
[----:B------:R-:W2:Y:S05]  /*0aa0*/  LDG.E.64 R14, desc[UR4][R2.64+0x38] ;  /* 0x00003804020e7981 */ /* 0x000eaa000c1e1b00 */
[----:B------:R-:W-:Y:S04]  /*0ab0*/  STG.E.64 desc[UR4][R2.64+0x30], R10 ;  /* 0x0000300a02007986 */ /* 0x000fe8000c101b04 */
[----:B----4-:R-:W2:Y:S02]  /*0ac0*/  LDG.E.64 R12, desc[UR4][R22.64+0x36b00] ;  /* 0x036b0004160c7981 */ /* 0x010ea4000c1e1b00 */
[----:B--2---:R-:W-:-:S02]  /*0ad0*/  DFMA R12, R4, R12, R14 ;  /* 0x0000000c040c722b */ /* 0x004fc4000000000e */
[----:B------:R-:W2:Y:S05]  /*0ae0*/  LDG.E.64 R14, desc[UR4][R2.64+0x40] ;  /* 0x00004004020e7981 */ /* 0x000eaa000c1e1b00 */
[----:B------:R-:W-:Y:S04]  /*0af0*/  STG.E.64 desc[UR4][R2.64+0x38], R12 ;  /* 0x0000380c02007986 */ /* 0x000fe8000c101b04 */
[----:B0-----:R-:W2:Y:S02]  /*0b00*/  LDG.E.64 R6, desc[UR4][R22.64+0x3e800] ;  /* 0x03e8000416067981 */ /* 0x001ea4000c1e1b00 */
[----:B--2---:R-:W-:-:S02]  /*0b10*/  DFMA R6, R4, R6, R14 ;  /* 0x000000060406722b */ /* 0x004fc4000000000e */
[----:B------:R-:W2:Y:S05]  /*0b20*/  LDG.E.64 R14, desc[UR4][R2.64+0x48] ;  /* 0x00004804020e7981 */ /* 0x000eaa000c1e1b00 */
[----:B------:R-:W-:Y:S04]  /*0b30*/  STG.E.64 desc[UR4][R2.64+0x40], R6 ;  /* 0x0000400602007986 */ /* 0x000fe8000c101b04 */
[----:B-1----:R-:W2:Y:S02]  /*0b40*/  LDG.E.64 R8, desc[UR4][R22.64+0x46500] ;  /* 0x0465000416087981 */ /* 0x002ea4000c1e1b00 */
[----:B--2---:R-:W-:-:S07]  /*0b50*/  DFMA R8, R4, R8, R14 ;  /* 0x000000080408722b */ /* 0x004fce000000000e */
[----:B------:R-:W-:Y:S01]  /*0b60*/  STG.E.64 desc[UR4][R2.64+0x48], R8 ;  /* 0x0000480802007986 */ /* 0x000fe2000c101b04 */
[----:B------:R-:W-:Y:S05]  /*0b70*/  EXIT ;  /* 0x000000000000794d */ /* 0x000fea0003800000 */
.L_x_0:
[----:B------:R-:W-:-:S00]  /*0b80*/  BRA `(.L_x_0) ;  /* 0xfffffffc00fc7947 */ /* 0x000fc0000383ffff */
[----:B------:R-:W-:-:S00]  /*0b90*/  NOP ;  /* 0x0000000000007918 */ /* 0x000fc00000000000 */
        /* <DEDUP_REMOVED lines=14> */
.L_x_1:


//--------------------- .nv.shared.reserved.0     --------------------------
	.section	.nv.shared.reserved.0,"aw",@nobits
	.weak		__nv_reservedSMEM_offset_0_alias
	.size		__nv_reservedSMEM_offset_0_alias, 0, 64
	.other		__nv_reservedSMEM_offset_0_alias,@"STO_CUDA_RESERVED_SHARED STV_DEFAULT"
__nv_reservedSMEM_offset_0_alias:
	.zero		0
	.zero		64


//--------------------- .nv.constant0.compute     --------------------------
	.section	.nv.constant0.compute,"a",@progbits
	.sectionflags	@""
	.align	4
.nv.constant0.compute:
	.zero		928


//--------------------- SYMBOLS --------------------------

	.type		.nv.reservedSmem.offset0,@object
	.size		.nv.reservedSmem.offset0,0x4
